	.headerflags	@"EF_CUDA_TEXMODE_UNIFIED EF_CUDA_64BIT_ADDRESS EF_CUDA_SM89 EF_CUDA_VIRTUAL_SM(EF_CUDA_SM89)"
	.elftype	@"ET_EXEC"


//--------------------- .nv.info                  --------------------------
	.section	.nv.info,"",@"SHT_CUDA_INFO"
	.align	4


	//----- nvinfo : EIATTR_REGCOUNT
	.align		4
        /*0000*/ 	.byte	0x04, 0x2f
        /*0002*/ 	.short	(.L_2 - .L_1)
	.align		4
.L_1:
        /*0004*/ 	.word	index@(triton__0d1d2d3d4d5d6de7de)
        /*0008*/ 	.word	0x00000028


	//----- nvinfo : EIATTR_MAX_STACK_SIZE
	.align		4
.L_2:
        /*000c*/ 	.byte	0x04, 0x23
        /*000e*/ 	.short	(.L_4 - .L_3)
	.align		4
.L_3:
        /*0010*/ 	.word	index@(triton__0d1d2d3d4d5d6de7de)
        /*0014*/ 	.word	0x00000000


	//----- nvinfo : EIATTR_MIN_STACK_SIZE
	.align		4
.L_4:
        /*0018*/ 	.byte	0x04, 0x12
        /*001a*/ 	.short	(.L_6 - .L_5)
	.align		4
.L_5:
        /*001c*/ 	.word	index@(triton__0d1d2d3d4d5d6de7de)
        /*0020*/ 	.word	0x00000000


	//----- nvinfo : EIATTR_FRAME_SIZE
	.align		4
.L_6:
        /*0024*/ 	.byte	0x04, 0x11
        /*0026*/ 	.short	(.L_8 - .L_7)
	.align		4
.L_7:
        /*0028*/ 	.word	index@(triton__0d1d2d3d4d5d6de7de)
        /*002c*/ 	.word	0x00000000
.L_8:


//--------------------- .nv.info.triton__0d1d2d3d4d5d6de7de --------------------------
	.section	.nv.info.triton__0d1d2d3d4d5d6de7de,"",@"SHT_CUDA_INFO"
	.align	4


	//----- nvinfo : EIATTR_CUDA_API_VERSION
	.align		4
        /*0000*/ 	.byte	0x04, 0x37
        /*0002*/ 	.short	(.L_10 - .L_9)
.L_9:
        /*0004*/ 	.word	0x0000007b


	//----- nvinfo : EIATTR_PARAM_CBANK
	.align		4
.L_10:
        /*0008*/ 	.byte	0x04, 0x0a
        /*000a*/ 	.short	(.L_12 - .L_11)
	.align		4
.L_11:
        /*000c*/ 	.word	index@(.nv.constant0.triton__0d1d2d3d4d5d6de7de)
        /*0010*/ 	.short	0x0160
        /*0012*/ 	.short	0x0038


	//----- nvinfo : EIATTR_CBANK_PARAM_SIZE
	.align		4
.L_12:
        /*0014*/ 	.byte	0x03, 0x19
        /*0016*/ 	.short	0x0038


	//----- nvinfo : EIATTR_KPARAM_INFO
	.align		4
        /*0018*/ 	.byte	0x04, 0x17
        /*001a*/ 	.short	(.L_14 - .L_13)
.L_13:
        /*001c*/ 	.word	0x00000000
        /*0020*/ 	.short	0x0007
        /*0022*/ 	.short	0x0034
        /*0024*/ 	.byte	0x00, 0xf0, 0x11, 0x00


	//----- nvinfo : EIATTR_KPARAM_INFO
	.align		4
.L_14:
        /*0028*/ 	.byte	0x04, 0x17
        /*002a*/ 	.short	(.L_16 - .L_15)
.L_15:
        /*002c*/ 	.word	0x00000000
        /*0030*/ 	.short	0x0006
        /*0032*/ 	.short	0x0030
        /*0034*/ 	.byte	0x00, 0xf0, 0x11, 0x00


	//----- nvinfo : EIATTR_KPARAM_INFO
	.align		4
.L_16:
        /*0038*/ 	.byte	0x04, 0x17
        /*003a*/ 	.short	(.L_18 - .L_17)
.L_17:
        /*003c*/ 	.word	0x00000000
        /*0040*/ 	.short	0x0005
        /*0042*/ 	.short	0x0028
        /*0044*/ 	.byte	0x00, 0xf0, 0x21, 0x00


	//----- nvinfo : EIATTR_KPARAM_INFO
	.align		4
.L_18:
        /*0048*/ 	.byte	0x04, 0x17
        /*004a*/ 	.short	(.L_20 - .L_19)
.L_19:
        /*004c*/ 	.word	0x00000000
        /*0050*/ 	.short	0x0004
        /*0052*/ 	.short	0x0020
        /*0054*/ 	.byte	0x00, 0xf0, 0x21, 0x00


	//----- nvinfo : EIATTR_KPARAM_INFO
	.align		4
.L_20:
        /*0058*/ 	.byte	0x04, 0x17
        /*005a*/ 	.short	(.L_22 - .L_21)
.L_21:
        /*005c*/ 	.word	0x00000000
        /*0060*/ 	.short	0x0003
        /*0062*/ 	.short	0x0018
        /*0064*/ 	.byte	0x00, 0xf0, 0x21, 0x00


	//----- nvinfo : EIATTR_KPARAM_INFO
	.align		4
.L_22:
        /*0068*/ 	.byte	0x04, 0x17
        /*006a*/ 	.short	(.L_24 - .L_23)
.L_23:
        /*006c*/ 	.word	0x00000000
        /*0070*/ 	.short	0x0002
        /*0072*/ 	.short	0x0010
        /*0074*/ 	.byte	0x00, 0xf0, 0x21, 0x00


	//----- nvinfo : EIATTR_KPARAM_INFO
	.align		4
.L_24:
        /*0078*/ 	.byte	0x04, 0x17
        /*007a*/ 	.short	(.L_26 - .L_25)
.L_25:
        /*007c*/ 	.word	0x00000000
        /*0080*/ 	.short	0x0001
        /*0082*/ 	.short	0x0008
        /*0084*/ 	.byte	0x00, 0xf0, 0x21, 0x00


	//----- nvinfo : EIATTR_KPARAM_INFO
	.align		4
.L_26:
        /*0088*/ 	.byte	0x04, 0x17
        /*008a*/ 	.short	(.L_28 - .L_27)
.L_27:
        /*008c*/ 	.word	0x00000000
        /*0090*/ 	.short	0x0000
        /*0092*/ 	.short	0x0000
        /*0094*/ 	.byte	0x00, 0xf0, 0x21, 0x00


	//----- nvinfo : EIATTR_MAXREG_COUNT
	.align		4
.L_28:
        /*0098*/ 	.byte	0x03, 0x1b
        /*009a*/ 	.short	0x00ff


	//----- nvinfo : EIATTR_COOP_GROUP_MASK_REGIDS
	.align		4
        /*009c*/ 	.byte	0x04, 0x29
        /*009e*/ 	.short	(.L_30 - .L_29)


	//   ....[0]....
.L_29:
        /*00a0*/ 	.word	0xffffffff


	//   ....[1]....
        /*00a4*/ 	.word	0xffffffff


	//   ....[2]....
        /*00a8*/ 	.word	0xffffffff


	//   ....[3]....
        /*00ac*/ 	.word	0xffffffff


	//   ....[4]....
        /*00b0*/ 	.word	0xffffffff


	//   ....[5]....
        /*00b4*/ 	.word	0xffffffff


	//   ....[6]....
        /*00b8*/ 	.word	0xffffffff


	//   ....[7]....
        /*00bc*/ 	.word	0xffffffff


	//   ....[8]....
        /*00c0*/ 	.word	0xffffffff


	//   ....[9]....
        /*00c4*/ 	.word	0xffffffff


	//   ....[10]....
        /*00c8*/ 	.word	0xffffffff


	//   ....[11]....
        /*00cc*/ 	.word	0xffffffff


	//   ....[12]....
        /*00d0*/ 	.word	0xffffffff


	//   ....[13]....
        /*00d4*/ 	.word	0xffffffff


	//   ....[14]....
        /*00d8*/ 	.word	0xffffffff


	//   ....[15]....
        /*00dc*/ 	.word	0xffffffff


	//----- nvinfo : EIATTR_COOP_GROUP_INSTR_OFFSETS
	.align		4
.L_30:
        /*00e0*/ 	.byte	0x04, 0x28
        /*00e2*/ 	.short	(.L_32 - .L_31)


	//   ....[0]....
.L_31:
        /*00e4*/ 	.word	0x000005a0


	//   ....[1]....
        /*00e8*/ 	.word	0x000005c0


	//   ....[2]....
        /*00ec*/ 	.word	0x000005e0


	//   ....[3]....
        /*00f0*/ 	.word	0x00000600


	//   ....[4]....
        /*00f4*/ 	.word	0x00000620


	//   ....[5]....
        /*00f8*/ 	.word	0x00000680


	//   ....[6]....
        /*00fc*/ 	.word	0x000006a0


	//   ....[7]....
        /*0100*/ 	.word	0x000006c0


	//   ....[8]....
        /*0104*/ 	.word	0x00000fa0


	//   ....[9]....
        /*0108*/ 	.word	0x00000fc0


	//   ....[10]....
        /*010c*/ 	.word	0x00000fe0


	//   ....[11]....
        /*0110*/ 	.word	0x00001000


	//   ....[12]....
        /*0114*/ 	.word	0x00001020


	//   ....[13]....
        /*0118*/ 	.word	0x00001080


	//   ....[14]....
        /*011c*/ 	.word	0x000010a0


	//   ....[15]....
        /*0120*/ 	.word	0x000010c0


	//----- nvinfo : EIATTR_EXIT_INSTR_OFFSETS
	.align		4
.L_32:
        /*0124*/ 	.byte	0x04, 0x1c
        /*0126*/ 	.short	(.L_34 - .L_33)


	//   ....[0]....
.L_33:
        /*0128*/ 	.word	0x000019e0


	//----- nvinfo : EIATTR_MAX_THREADS
	.align		4
.L_34:
        /*012c*/ 	.byte	0x04, 0x05
        /*012e*/ 	.short	(.L_36 - .L_35)
.L_35:
        /*0130*/ 	.word	0x00000100
        /*0134*/ 	.word	0x00000001
        /*0138*/ 	.word	0x00000001
.L_36:


//--------------------- .nv.rel.action            --------------------------
	.section	.nv.rel.action,"",@"SHT_CUDA_RELOCINFO"
	.align	8
	.sectionentsize	8
        /*0000*/ 	.byte	0x73, 0x00, 0x00, 0x00, 0x00, 0x00, 0x00, 0x00, 0x00, 0x00, 0x00, 0x11, 0x25, 0x00, 0x05, 0x36


//--------------------- .nv.constant0.triton__0d1d2d3d4d5d6de7de --------------------------
	.section	.nv.constant0.triton__0d1d2d3d4d5d6de7de,"a",@progbits
	.align	4
.nv.constant0.triton__0d1d2d3d4d5d6de7de:
	.zero		408


//--------------------- .text.triton__0d1d2d3d4d5d6de7de --------------------------
	.section	.text.triton__0d1d2d3d4d5d6de7de,"ax",@progbits
	.sectionflags	@"SHF_BARRIERS=1"
	.sectioninfo	@"SHI_REGISTERS=40"
	.align	128
        .global         triton__0d1d2d3d4d5d6de7de
        .type           triton__0d1d2d3d4d5d6de7de,@function
        .size           triton__0d1d2d3d4d5d6de7de,(.L_x_3 - triton__0d1d2d3d4d5d6de7de)
        .other          triton__0d1d2d3d4d5d6de7de,@"STO_CUDA_ENTRY STV_DEFAULT"
triton__0d1d2d3d4d5d6de7de:
.text.triton__0d1d2d3d4d5d6de7de:
[----:B------:R-:W-:-:S02]  /*0000*/  MOV R1, c[0x0][0x28] ;  /* 0x00000a0000017a02 */ /* 0x000fc40000000f00 */
[----:B------:R-:W0:Y:S01]  /*0010*/  S2R R2, SR_TID.X ;  /* 0x0000000000027919 */ /* 0x000e220000002100 */
[----:B------:R-:W-:Y:S01]  /*0020*/  MOV R7, 0x2 ;  /* 0x0000000200077802 */ /* 0x000fe20000000f00 */
[----:B------:R-:W-:Y:S01]  /*0030*/  CS2R R8, SRZ ;  /* 0x0000000000087805 */ /* 0x000fe2000001ff00 */
[----:B------:R-:W-:Y:S01]  /*0040*/  CS2R R10, SRZ ;  /* 0x00000000000a7805 */ /* 0x000fe2000001ff00 */
[----:B------:R-:W1:Y:S01]  /*0050*/  S2R R0, SR_CTAID.X ;  /* 0x0000000000007919 */ /* 0x000e620000002500 */
[----:B------:R-:W-:Y:S01]  /*0060*/  ULDC.64 UR6, c[0x0][0x118] ;  /* 0x0000460000067ab9 */ /* 0x000fe20000000a00 */
[----:B0-----:R-:W-:-:S04]  /*0070*/  LOP3.LUT R19, R2, 0xff, RZ, 0xc0, !PT ;  /* 0x000000ff02137812 */ /* 0x001fc800078ec0ff */
[----:B------:R-:W-:-:S04]  /*0080*/  SHF.L.U32 R33, R19, 0x3, RZ ;  /* 0x0000000313217819 */ /* 0x000fc800000006ff */
[----:B------:R-:W-:Y:S01]  /*0090*/  IADD3 R4, R33, 0x800, RZ ;  /* 0x0000080021047810 */ /* 0x000fe20007ffe0ff */
[----:B-1----:R-:W-:-:S03]  /*00a0*/  IMAD R6, R0, 0xe00, R33 ;  /* 0x00000e0000067824 */ /* 0x002fc600078e0221 */
[----:B------:R-:W-:Y:S02]  /*00b0*/  ISETP.GE.U32.AND P0, PT, R4, 0xe00, PT ;  /* 0x00000e000400780c */ /* 0x000fe40003f06070 */
[----:B------:R-:W-:-:S05]  /*00c0*/  IADD3 R12, R6, 0x800, RZ ;  /* 0x00000800060c7810 */ /* 0x000fca0007ffe0ff */
[----:B------:R-:W-:-:S04]  /*00d0*/  IMAD.WIDE R12, R12, R7, c[0x0][0x160] ;  /* 0x000058000c0c7625 */ /* 0x000fc800078e0207 */
[----:B------:R-:W-:Y:S02]  /*00e0*/  IMAD.WIDE R6, R6, R7, c[0x0][0x160] ;  /* 0x0000580006067625 */ /* 0x000fe400078e0207 */
[----:B------:R-:W2:Y:S04]  /*00f0*/  @!P0 LDG.E.EL.128 R8, [R12.64] ;  /* 0x000000060c088981 */ /* 0x000ea8000c2e1d00 */
[----:B------:R-:W3:Y:S01]  /*0100*/  LDG.E.EL.128 R4, [R6.64] ;  /* 0x0000000606047981 */ /* 0x000ee2000c2e1d00 */
[C---:B------:R-:W-:Y:S01]  /*0110*/  LOP3.LUT P1, RZ, R2.reuse, 0x1f, RZ, 0xc0, !PT ;  /* 0x0000001f02ff7812 */ /* 0x040fe2000782c0ff */
[----:B------:R-:W-:Y:S01]  /*0120*/  CS2R R24, SRZ ;  /* 0x0000000000187805 */ /* 0x000fe2000001ff00 */
[----:B------:R-:W-:Y:S01]  /*0130*/  ISETP.GE.AND P2, PT, R2, 0x8, PT ;  /* 0x000000080200780c */ /* 0x000fe20003f46270 */
[----:B------:R-:W-:Y:S01]  /*0140*/  CS2R R26, SRZ ;  /* 0x00000000001a7805 */ /* 0x000fe2000001ff00 */
[----:B------:R-:W-:Y:S01]  /*0150*/  ISETP.NE.AND P3, PT, R19, RZ, PT ;  /* 0x000000ff1300720c */ /* 0x000fe20003f65270 */
[----:B------:R-:W-:Y:S01]  /*0160*/  CS2R R30, SRZ ;  /* 0x00000000001e7805 */ /* 0x000fe2000001ff00 */
[----:B------:R-:W-:Y:S01]  /*0170*/  MOV R32, RZ ;  /* 0x000000ff00207202 */ /* 0x000fe20000000f00 */
[----:B------:R-:W-:Y:S01]  /*0180*/  UPLOP3.LUT UP0, UPT, UPT, UPT, UPT, 0x80, 0x0 ;  /* 0x000000000000789c */ /* 0x000fe20003f0f070 */
[----:B------:R-:W-:Y:S01]  /*0190*/  MOV R36, RZ ;  /* 0x000000ff00247202 */ /* 0x000fe20000000f00 */
[----:B------:R-:W-:Y:S01]  /*01a0*/  UMOV UR4, URZ ;  /* 0x0000003f00047c82 */ /* 0x000fe20008000000 */
[----:B--2---:R-:W-:-:S02]  /*01b0*/  SEL R16, R8, RZ, !P0 ;  /* 0x000000ff08107207 */ /* 0x004fc40004000000 */
[----:B------:R-:W-:Y:S02]  /*01c0*/  SEL R17, R9, RZ, !P0 ;  /* 0x000000ff09117207 */ /* 0x000fe40004000000 */
[C---:B------:R-:W-:Y:S02]  /*01d0*/  PRMT R18, R16.reuse, 0x7632, R18 ;  /* 0x0000763210127816 */ /* 0x040fe40000000012 */
[----:B------:R-:W-:Y:S02]  /*01e0*/  SHF.L.U32 R16, R16, 0x10, RZ ;  /* 0x0000001010107819 */ /* 0x000fe400000006ff */
[----:B---3--:R-:W-:Y:S01]  /*01f0*/  PRMT R9, R4, 0x7632, R9 ;  /* 0x0000763204097816 */ /* 0x008fe20000000009 */
[----:B------:R-:W-:Y:S01]  /*0200*/  IMAD.U32 R18, R18, 0x10000, RZ ;  /* 0x0001000012127824 */ /* 0x000fe200078e00ff */
[C---:B------:R-:W-:Y:S01]  /*0210*/  PRMT R12, R17.reuse, 0x7632, R12 ;  /* 0x00007632110c7816 */ /* 0x040fe2000000000c */
[----:B------:R-:W-:Y:S01]  /*0220*/  FMUL R16, R16, R16 ;  /* 0x0000001010107220 */ /* 0x000fe20000400000 */
[----:B------:R-:W-:Y:S01]  /*0230*/  SHF.L.U32 R17, R17, 0x10, RZ ;  /* 0x0000001011117819 */ /* 0x000fe200000006ff */
[----:B------:R-:W-:Y:S01]  /*0240*/  FMUL R18, R18, R18 ;  /* 0x0000001212127220 */ /* 0x000fe20000400000 */
[----:B------:R-:W-:-:S02]  /*0250*/  SHF.L.U32 R9, R9, 0x10, RZ ;  /* 0x0000001009097819 */ /* 0x000fc400000006ff */
[----:B------:R-:W-:Y:S01]  /*0260*/  SEL R10, R10, RZ, !P0 ;  /* 0x000000ff0a0a7207 */ /* 0x000fe20004000000 */
[----:B------:R-:W-:Y:S01]  /*0270*/  FMUL R17, R17, R17 ;  /* 0x0000001111117220 */ /* 0x000fe20000400000 */
[----:B------:R-:W-:Y:S02]  /*0280*/  FSEL R18, R18, -RZ, !P0 ;  /* 0x800000ff12127208 */ /* 0x000fe40004000000 */
[----:B------:R-:W-:Y:S02]  /*0290*/  SHF.L.U32 R12, R12, 0x10, RZ ;  /* 0x000000100c0c7819 */ /* 0x000fe400000006ff */
[----:B------:R-:W-:Y:S01]  /*02a0*/  SHF.L.U32 R15, R4, 0x10, RZ ;  /* 0x00000010040f7819 */ /* 0x000fe200000006ff */
[----:B------:R-:W-:Y:S01]  /*02b0*/  FFMA R13, R9, R9, R18 ;  /* 0x00000009090d7223 */ /* 0x000fe20000000012 */
[----:B------:R-:W-:Y:S01]  /*02c0*/  FSEL R16, R16, -RZ, !P0 ;  /* 0x800000ff10107208 */ /* 0x000fe20004000000 */
[----:B------:R-:W-:Y:S01]  /*02d0*/  FMUL R12, R12, R12 ;  /* 0x0000000c0c0c7220 */ /* 0x000fe20000400000 */
[----:B------:R-:W-:-:S02]  /*02e0*/  PRMT R9, R10, 0x7632, R9 ;  /* 0x000076320a097816 */ /* 0x000fc40000000009 */
[----:B------:R-:W-:Y:S01]  /*02f0*/  SHF.L.U32 R10, R10, 0x10, RZ ;  /* 0x000000100a0a7819 */ /* 0x000fe200000006ff */
[----:B------:R-:W-:Y:S01]  /*0300*/  FFMA R16, R15, R15, R16 ;  /* 0x0000000f0f107223 */ /* 0x000fe20000000010 */
[----:B------:R-:W-:Y:S02]  /*0310*/  SHF.L.U32 R8, R5, 0x10, RZ ;  /* 0x0000001005087819 */ /* 0x000fe400000006ff */
[----:B------:R-:W-:Y:S01]  /*0320*/  FSEL R17, R17, -RZ, !P0 ;  /* 0x800000ff11117208 */ /* 0x000fe20004000000 */
[----:B------:R-:W-:Y:S01]  /*0330*/  FMUL R10, R10, R10 ;  /* 0x0000000a0a0a7220 */ /* 0x000fe20000400000 */
[----:B------:R-:W-:Y:S01]  /*0340*/  PRMT R14, R5, 0x7632, R14 ;  /* 0x00007632050e7816 */ /* 0x000fe2000000000e */
[----:B------:R-:W-:Y:S01]  /*0350*/  FADD R16, R16, R13 ;  /* 0x0000000d10107221 */ /* 0x000fe20000000000 */
[----:B------:R-:W-:Y:S01]  /*0360*/  SEL R11, R11, RZ, !P0 ;  /* 0x000000ff0b0b7207 */ /* 0x000fe20004000000 */
[----:B------:R-:W-:Y:S01]  /*0370*/  FFMA R17, R8, R8, R17 ;  /* 0x0000000808117223 */ /* 0x000fe20000000011 */
[----:B------:R-:W-:Y:S01]  /*0380*/  SHF.L.U32 R9, R9, 0x10, RZ ;  /* 0x0000001009097819 */ /* 0x000fe200000006ff */
[----:B------:R-:W-:Y:S01]  /*0390*/  IMAD.U32 R14, R14, 0x10000, RZ ;  /* 0x000100000e0e7824 */ /* 0x000fe200078e00ff */
[----:B------:R-:W-:Y:S01]  /*03a0*/  FSEL R15, R12, -RZ, !P0 ;  /* 0x800000ff0c0f7208 */ /* 0x000fe20004000000 */
[----:B------:R-:W-:Y:S01]  /*03b0*/  FADD R16, R17, R16 ;  /* 0x0000001011107221 */ /* 0x000fe20000000000 */
[----:B------:R-:W-:Y:S01]  /*03c0*/  PRMT R8, R11, 0x7632, R8 ;  /* 0x000076320b087816 */ /* 0x000fe20000000008 */
[----:B------:R-:W-:Y:S01]  /*03d0*/  FMUL R9, R9, R9 ;  /* 0x0000000909097220 */ /* 0x000fe20000400000 */
[----:B------:R-:W-:Y:S01]  /*03e0*/  SHF.L.U32 R11, R11, 0x10, RZ ;  /* 0x000000100b0b7819 */ /* 0x000fe200000006ff */
[----:B------:R-:W-:Y:S01]  /*03f0*/  FFMA R15, R14, R14, R15 ;  /* 0x0000000e0e0f7223 */ /* 0x000fe2000000000f */
[----:B------:R-:W-:-:S02]  /*0400*/  PRMT R4, R6, 0x7632, R4 ;  /* 0x0000763206047816 */ /* 0x000fc40000000004 */
[----:B------:R-:W-:Y:S01]  /*0410*/  SHF.L.U32 R6, R6, 0x10, RZ ;  /* 0x0000001006067819 */ /* 0x000fe200000006ff */
[----:B------:R-:W-:Y:S01]  /*0420*/  FMUL R11, R11, R11 ;  /* 0x0000000b0b0b7220 */ /* 0x000fe20000400000 */
[----:B------:R-:W-:Y:S01]  /*0430*/  FSEL R13, R10, -RZ, !P0 ;  /* 0x800000ff0a0d7208 */ /* 0x000fe20004000000 */
[----:B------:R-:W-:Y:S01]  /*0440*/  FADD R16, R15, R16 ;  /* 0x000000100f107221 */ /* 0x000fe20000000000 */
[----:B------:R-:W-:Y:S02]  /*0450*/  SHF.L.U32 R8, R8, 0x10, RZ ;  /* 0x0000001008087819 */ /* 0x000fe400000006ff */
[----:B------:R-:W-:Y:S01]  /*0460*/  SHF.L.U32 R4, R4, 0x10, RZ ;  /* 0x0000001004047819 */ /* 0x000fe200000006ff */
[----:B------:R-:W-:Y:S01]  /*0470*/  FFMA R13, R6, R6, R13 ;  /* 0x00000006060d7223 */ /* 0x000fe2000000000d */
[----:B------:R-:W-:Y:S01]  /*0480*/  FSEL R9, R9, -RZ, !P0 ;  /* 0x800000ff09097208 */ /* 0x000fe20004000000 */
[----:B------:R-:W-:Y:S01]  /*0490*/  FMUL R8, R8, R8 ;  /* 0x0000000808087220 */ /* 0x000fe20000400000 */
[----:B------:R-:W-:Y:S01]  /*04a0*/  PRMT R5, R7, 0x7632, R5 ;  /* 0x0000763207057816 */ /* 0x000fe20000000005 */
[----:B------:R-:W-:Y:S01]  /*04b0*/  FADD R16, R13, R16 ;  /* 0x000000100d107221 */ /* 0x000fe20000000000 */
[----:B------:R-:W-:Y:S01]  /*04c0*/  SHF.L.U32 R7, R7, 0x10, RZ ;  /* 0x0000001007077819 */ /* 0x000fe200000006ff */
[----:B------:R-:W-:Y:S01]  /*04d0*/  FFMA R9, R4, R4, R9 ;  /* 0x0000000404097223 */ /* 0x000fe20000000009 */
[----:B------:R-:W-:-:S02]  /*04e0*/  FSEL R6, R11, -RZ, !P0 ;  /* 0x800000ff0b067208 */ /* 0x000fc40004000000 */
[----:B------:R-:W-:Y:S01]  /*04f0*/  SHF.L.U32 R5, R5, 0x10, RZ ;  /* 0x0000001005057819 */ /* 0x000fe200000006ff */
[----:B------:R-:W-:Y:S01]  /*0500*/  FADD R9, R9, R16 ;  /* 0x0000001009097221 */ /* 0x000fe20000000000 */
[----:B------:R-:W-:Y:S01]  /*0510*/  FSEL R8, R8, -RZ, !P0 ;  /* 0x800000ff08087208 */ /* 0x000fe20004000000 */
[----:B------:R-:W-:Y:S01]  /*0520*/  FFMA R6, R7, R7, R6 ;  /* 0x0000000707067223 */ /* 0x000fe20000000006 */
[----:B------:R-:W-:Y:S02]  /*0530*/  SHF.R.U32.HI R10, RZ, 0x3, R2 ;  /* 0x00000003ff0a7819 */ /* 0x000fe40000011602 */
[----:B------:R-:W-:Y:S01]  /*0540*/  LOP3.LUT P0, RZ, R2, 0x7, RZ, 0xc0, !PT ;  /* 0x0000000702ff7812 */ /* 0x000fe2000780c0ff */
[----:B------:R-:W-:Y:S01]  /*0550*/  FFMA R8, R5, R5, R8 ;  /* 0x0000000505087223 */ /* 0x000fe20000000008 */
[----:B------:R-:W-:Y:S01]  /*0560*/  FADD R9, R6, R9 ;  /* 0x0000000906097221 */ /* 0x000fe20000000000 */
[----:B------:R-:W-:Y:S02]  /*0570*/  LOP3.LUT R10, R10, 0x1c, RZ, 0xc0, !PT ;  /* 0x0000001c0a0a7812 */ /* 0x000fe400078ec0ff */
[----:B------:R-:W-:Y:S01]  /*0580*/  ISETP.LT.AND P0, PT, R2, 0x8, !P0 ;  /* 0x000000080200780c */ /* 0x000fe20004701270 */
[----:B------:R-:W-:-:S05]  /*0590*/  FADD R8, R8, R9 ;  /* 0x0000000908087221 */ /* 0x000fca0000000000 */
[----:B------:R-:W0:Y:S02]  /*05a0*/  SHFL.BFLY PT, R5, R8, 0x10, 0x1f ;  /* 0x0e001f0008057f89 */ /* 0x000e2400000e0000 */
[----:B0-----:R-:W-:-:S05]  /*05b0*/  FADD R5, R8, R5 ;  /* 0x0000000508057221 */ /* 0x001fca0000000000 */
        /* <DEDUP_REMOVED lines=8> */
[----:B------:R-:W-:Y:S04]  /*0640*/  @!P1 STS [R10], R9 ;  /* 0x000000090a009388 */ /* 0x000fe80000000800 */
[----:B------:R-:W-:Y:S06]  /*0650*/  BAR.SYNC 0x0 ;  /* 0x0000000000007b1d */ /* 0x000fec0000000000 */
[----:B------:R-:W0:Y:S01]  /*0660*/  @!P2 LDS R3, [R2.X4] ;  /* 0x000000000203a984 */ /* 0x000e220000004800 */
[----:B------:R-:W-:-:S03]  /*0670*/  MOV R9, 0x39924925 ;  /* 0x3992492500097802 */ /* 0x000fc60000000f00 */
[----:B0-----:R-:W0:Y:S02]  /*0680*/  SHFL.BFLY PT, R4, R3, 0x4, 0x1f ;  /* 0x0c801f0003047f89 */ /* 0x001e2400000e0000 */
[----:B0-----:R-:W-:-:S05]  /*0690*/  FADD R4, R3, R4 ;  /* 0x0000000403047221 */ /* 0x001fca0000000000 */
[----:B------:R-:W0:Y:S02]  /*06a0*/  SHFL.BFLY PT, R5, R4, 0x2, 0x1f ;  /* 0x0c401f0004057f89 */ /* 0x000e2400000e0000 */
[----:B0-----:R-:W-:-:S05]  /*06b0*/  FADD R5, R4, R5 ;  /* 0x0000000504057221 */ /* 0x001fca0000000000 */
[----:B------:R-:W0:Y:S02]  /*06c0*/  SHFL.BFLY PT, R6, R5, 0x1, 0x1f ;  /* 0x0c201f0005067f89 */ /* 0x000e2400000e0000 */
[----:B0-----:R-:W-:Y:S01]  /*06d0*/  FADD R7, R5, R6 ;  /* 0x0000000605077221 */ /* 0x001fe20000000000 */
[----:B------:R-:W-:-:S04]  /*06e0*/  IMAD.MOV.U32 R5, RZ, RZ, 0x4 ;  /* 0x00000004ff057424 */ /* 0x000fc800078e00ff */
[----:B------:R-:W-:Y:S01]  /*06f0*/  @P0 STS [R2.X4], R7 ;  /* 0x0000000702000388 */ /* 0x000fe20000004800 */
[----:B------:R-:W-:-:S03]  /*0700*/  IMAD.WIDE R4, R0, R5, c[0x0][0x180] ;  /* 0x0000600000047625 */ /* 0x000fc600078e0205 */
[----:B------:R-:W-:Y:S06]  /*0710*/  BAR.SYNC 0x0 ;  /* 0x0000000000007b1d */ /* 0x000fec0000000000 */
[----:B------:R-:W0:Y:S04]  /*0720*/  LDS R6, [RZ] ;  /* 0x00000000ff067984 */ /* 0x000e280000000800 */
[----:B------:R-:W-:Y:S06]  /*0730*/  BAR.SYNC 0x0 ;  /* 0x0000000000007b1d */ /* 0x000fec0000000000 */
[----:B0-----:R-:W-:Y:S01]  /*0740*/  STS [RZ], R6 ;  /* 0x00000006ff007388 */ /* 0x001fe20000000800 */
[----:B------:R-:W-:-:S03]  /*0750*/  FFMA R2, R6, R9, 9.9999997473787516356e-06 ;  /* 0x3727c5ac06027423 */ /* 0x000fc60000000009 */
[----:B------:R-:W-:Y:S06]  /*0760*/  BAR.SYNC 0x0 ;  /* 0x0000000000007b1d */ /* 0x000fec0000000000 */
[----:B------:R-:W0:Y:S01]  /*0770*/  LDS R3, [RZ] ;  /* 0x00000000ff037984 */ /* 0x000e220000000800 */
[----:B------:R-:W1:Y:S03]  /*0780*/  MUFU.RSQ R2, R2 ;  /* 0x0000000200027308 */ /* 0x000e660000001400 */
[----:B0-----:R0:W-:Y:S02]  /*0790*/  @!P3 STG.E [R4.64], R3 ;  /* 0x000000030400b986 */ /* 0x0011e4000c101906 */
[----:B01----:R-:W-:-:S03]  /*07a0*/  IADD3 R3, R33, 0x4, RZ ;  /* 0x0000000421037810 */ /* 0x003fc60007ffe0ff */
.L_x_0:
[C---:B------:R-:W-:Y:S01]  /*07b0*/  LOP3.LUT R34, R33.reuse, UR4, RZ, 0xfc, !PT ;  /* 0x0000000421227c12 */ /* 0x040fe2000f8efcff */
[----:B------:R-:W-:Y:S01]  /*07c0*/  CS2R R4, SRZ ;  /* 0x0000000000047805 */ /* 0x000fe2000001ff00 */
[----:B------:R-:W-:Y:S01]  /*07d0*/  IADD3 R8, P4, R33, UR4, RZ ;  /* 0x0000000421087c10 */ /* 0x000fe2000ff9e0ff */
[----:B------:R-:W-:Y:S01]  /*07e0*/  CS2R R6, SRZ ;  /* 0x0000000000067805 */ /* 0x000fe2000001ff00 */
[----:B------:R-:W-:Y:S01]  /*07f0*/  ISETP.GE.U32.AND P3, PT, R34, 0xe00, PT ;  /* 0x00000e002200780c */ /* 0x000fe20003f66070 */
[----:B------:R-:W-:Y:S01]  /*0800*/  IMAD R28, R0, 0xe00, R34 ;  /* 0x00000e00001c7824 */ /* 0x000fe200078e0222 */
[----:B------:R-:W-:-:S02]  /*0810*/  MOV R17, 0x2 ;  /* 0x0000000200117802 */ /* 0x000fc40000000f00 */
[----:B------:R-:W-:Y:S02]  /*0820*/  IADD3.X R9, RZ, RZ, RZ, P4, !PT ;  /* 0x000000ffff097210 */ /* 0x000fe400027fe4ff */
[----:B------:R-:W-:Y:S01]  /*0830*/  LEA R22, P4, R8, c[0x0][0x168], 0x2 ;  /* 0x00005a0008167a11 */ /* 0x000fe200078810ff */
[----:B------:R-:W-:Y:S01]  /*0840*/  IMAD.WIDE R16, R28, R17, c[0x0][0x160] ;  /* 0x000058001c107625 */ /* 0x000fe200078e0211 */
[----:B------:R-:W-:Y:S01]  /*0850*/  LOP3.LUT R13, R3, UR4, RZ, 0xfc, !PT ;  /* 0x00000004030d7c12 */ /* 0x000fe2000f8efcff */
[----:B------:R-:W-:Y:S01]  /*0860*/  CS2R R10, SRZ ;  /* 0x00000000000a7805 */ /* 0x000fe2000001ff00 */
[----:B------:R-:W-:Y:S02]  /*0870*/  LEA.HI.X R23, R8, c[0x0][0x16c], R9, 0x2, P4 ;  /* 0x00005b0008177a11 */ /* 0x000fe400020f1409 */
[----:B------:R-:W-:Y:S01]  /*0880*/  MOV R29, 0x4 ;  /* 0x00000004001d7802 */ /* 0x000fe20000000f00 */
[----:B------:R-:W-:Y:S01]  /*0890*/  CS2R R8, SRZ ;  /* 0x0000000000087805 */ /* 0x000fe2000001ff00 */
[----:B------:R-:W-:Y:S01]  /*08a0*/  IMAD R20, R0, 0xe00, R13 ;  /* 0x00000e0000147824 */ /* 0x000fe200078e020d */
[----:B------:R0:W2:Y:S01]  /*08b0*/  @!P3 LDG.E.EL.128 R4, [R16.64] ;  /* 0x000000061004b981 */ /* 0x0000a2000c2e1d00 */
[----:B------:R-:W-:Y:S01]  /*08c0*/  CS2R R12, SRZ ;  /* 0x00000000000c7805 */ /* 0x000fe2000001ff00 */
[----:B------:R-:W-:Y:S01]  /*08d0*/  CS2R R14, SRZ ;  /* 0x00000000000e7805 */ /* 0x000fe2000001ff00 */
[-C--:B------:R-:W-:Y:S01]  /*08e0*/  IMAD.WIDE R20, R20, R29.reuse, c[0x0][0x170] ;  /* 0x00005c0014147625 */ /* 0x080fe200078e021d */
[----:B------:R1:W3:Y:S04]  /*08f0*/  @!P3 LDG.E.EL.128 R8, [R22.64+0x10] ;  /* 0x000010061608b981 */ /* 0x0002e8000c2e1d00 */
[----:B------:R3:W4:Y:S01]  /*0900*/  @!P3 LDG.E.EL.128 R12, [R20.64] ;  /* 0x00000006140cb981 */ /* 0x000722000c2e1d00 */
[----:B------:R-:W-:Y:S01]  /*0910*/  CS2R R18, SRZ ;  /* 0x0000000000127805 */ /* 0x000fe2000001ff00 */
[----:B0-----:R-:W-:Y:S01]  /*0920*/  CS2R R16, SRZ ;  /* 0x0000000000107805 */ /* 0x001fe2000001ff00 */
[----:B------:R-:W-:Y:S01]  /*0930*/  IMAD.WIDE.U32 R34, R34, R29, c[0x0][0x168] ;  /* 0x00005a0022227625 */ /* 0x000fe200078e001d */
[----:B-1----:R-:W-:-:S03]  /*0940*/  CS2R R22, SRZ ;  /* 0x0000000000167805 */ /* 0x002fc6000001ff00 */
[----:B------:R-:W-:Y:S01]  /*0950*/  IMAD.WIDE R28, R28, R29, c[0x0][0x170] ;  /* 0x00005c001c1c7625 */ /* 0x000fe200078e021d */
[----:B------:R0:W5:Y:S01]  /*0960*/  @!P3 LDG.E.EL.128 R16, [R34.64] ;  /* 0x000000062210b981 */ /* 0x000162000c2e1d00 */
[----:B--2---:R-:W-:Y:S02]  /*0970*/  SEL R6, R6, RZ, !P3 ;  /* 0x000000ff06067207 */ /* 0x004fe40005800000 */
[----:B---3--:R-:W-:-:S03]  /*0980*/  SEL R20, R8, RZ, !P3 ;  /* 0x000000ff08147207 */ /* 0x008fc60005800000 */
[----:B------:R-:W-:Y:S01]  /*0990*/  IMAD.U32 R37, R6, 0x10000, RZ ;  /* 0x0001000006257824 */ /* 0x000fe200078e00ff */
[----:B----4-:R-:W-:-:S03]  /*09a0*/  SEL R8, R12, RZ, !P3 ;  /* 0x000000ff0c087207 */ /* 0x010fc60005800000 */
[----:B------:R-:W-:Y:S01]  /*09b0*/  FMUL R21, R37, R2 ;  /* 0x0000000225157220 */ /* 0x000fe20000400000 */
[----:B------:R-:W-:-:S04]  /*09c0*/  FADD R12, R20, 1 ;  /* 0x3f800000140c7421 */ /* 0x000fc80000000000 */
[----:B------:R-:W-:Y:S02]  /*09d0*/  FFMA R8, R21, R12, R8 ;  /* 0x0000000c15087223 */ /* 0x000fe40000000008 */
[----:B------:R-:W-:-:S06]  /*09e0*/  CS2R R20, SRZ ;  /* 0x0000000000147805 */ /* 0x000fcc000001ff00 */
[----:B------:R-:W2:Y:S01]  /*09f0*/  @!P3 LDG.E.EL.128 R20, [R28.64] ;  /* 0x000000061c14b981 */ /* 0x000ea2000c2e1d00 */
[----:B------:R-:W-:Y:S02]  /*0a00*/  SEL R7, R7, RZ, !P3 ;  /* 0x000000ff07077207 */ /* 0x000fe40005800000 */
[----:B------:R-:W-:Y:S02]  /*0a10*/  SEL R10, R10, RZ, !P3 ;  /* 0x000000ff0a0a7207 */ /* 0x000fe40005800000 */
[C---:B0-----:R-:W-:Y:S02]  /*0a20*/  SHF.L.U32 R35, R7.reuse, 0x10, RZ ;  /* 0x0000001007237819 */ /* 0x041fe400000006ff */
[----:B------:R-:W-:Y:S01]  /*0a30*/  PRMT R7, R7, 0x7632, R7 ;  /* 0x0000763207077816 */ /* 0x000fe20000000007 */
[----:B------:R-:W-:Y:S01]  /*0a40*/  FADD R10, R10, 1 ;  /* 0x3f8000000a0a7421 */ /* 0x000fe20000000000 */
[----:B------:R-:W-:Y:S01]  /*0a50*/  SEL R14, R14, RZ, !P3 ;  /* 0x000000ff0e0e7207 */ /* 0x000fe20005800000 */
[----:B------:R-:W-:Y:S01]  /*0a60*/  FMUL R35, R35, R2 ;  /* 0x0000000223237220 */ /* 0x000fe20000400000 */
[----:B------:R-:W-:-:S02]  /*0a70*/  SEL R11, R11, RZ, !P3 ;  /* 0x000000ff0b0b7207 */ /* 0x000fc40005800000 */
[----:B------:R-:W-:Y:S01]  /*0a80*/  SHF.L.U32 R37, R7, 0x10, RZ ;  /* 0x0000001007257819 */ /* 0x000fe200000006ff */
[----:B------:R-:W-:Y:S01]  /*0a90*/  FFMA R7, R35, R10, R14 ;  /* 0x0000000a23077223 */ /* 0x000fe2000000000e */
[----:B------:R-:W-:Y:S01]  /*0aa0*/  SEL R15, R15, RZ, !P3 ;  /* 0x000000ff0f0f7207 */ /* 0x000fe20005800000 */
[----:B------:R-:W-:Y:S01]  /*0ab0*/  FADD R11, R11, 1 ;  /* 0x3f8000000b0b7421 */ /* 0x000fe20000000000 */
[----:B------:R-:W-:Y:S01]  /*0ac0*/  PRMT R6, R6, 0x7632, R6 ;  /* 0x0000763206067816 */ /* 0x000fe20000000006 */
[----:B------:R-:W-:Y:S01]  /*0ad0*/  FMUL R10, R37, R2 ;  /* 0x00000002250a7220 */ /* 0x000fe20000400000 */
[----:B------:R-:W-:Y:S01]  /*0ae0*/  FMUL R7, R7, R7 ;  /* 0x0000000707077220 */ /* 0x000fe20000400000 */
[----:B------:R-:W-:Y:S02]  /*0af0*/  SEL R9, R9, RZ, !P3 ;  /* 0x000000ff09097207 */ /* 0x000fe40005800000 */
[----:B------:R-:W-:Y:S01]  /*0b00*/  FFMA R10, R10, R11, R15 ;  /* 0x0000000b0a0a7223 */ /* 0x000fe2000000000f */
[----:B------:R-:W-:Y:S01]  /*0b10*/  SHF.L.U32 R11, R6, 0x10, RZ ;  /* 0x00000010060b7819 */ /* 0x000fe200000006ff */
[----:B------:R-:W-:-:S02]  /*0b20*/  FMUL R6, R8, R8 ;  /* 0x0000000808067220 */ /* 0x000fc40000400000 */
[----:B------:R-:W-:Y:S01]  /*0b30*/  FMUL R10, R10, R10 ;  /* 0x0000000a0a0a7220 */ /* 0x000fe20000400000 */
[----:B------:R-:W-:Y:S01]  /*0b40*/  SEL R13, R13, RZ, !P3 ;  /* 0x000000ff0d0d7207 */ /* 0x000fe20005800000 */
[----:B------:R-:W-:Y:S01]  /*0b50*/  FADD R9, R9, 1 ;  /* 0x3f80000009097421 */ /* 0x000fe20000000000 */
[----:B------:R-:W-:Y:S01]  /*0b60*/  FSEL R7, R7, -RZ, !P3 ;  /* 0x800000ff07077208 */ /* 0x000fe20005800000 */
[----:B------:R-:W-:Y:S01]  /*0b70*/  FMUL R8, R11, R2 ;  /* 0x000000020b087220 */ /* 0x000fe20000400000 */
[----:B------:R-:W-:Y:S02]  /*0b80*/  FSEL R12, R6, -RZ, !P3 ;  /* 0x800000ff060c7208 */ /* 0x000fe40005800000 */
[----:B------:R-:W-:Y:S02]  /*0b90*/  SEL R4, R4, RZ, !P3 ;  /* 0x000000ff04047207 */ /* 0x000fe40005800000 */
[----:B------:R-:W-:Y:S02]  /*0ba0*/  SEL R6, R5, RZ, !P3 ;  /* 0x000000ff05067207 */ /* 0x000fe40005800000 */
[----:B------:R-:W-:Y:S01]  /*0bb0*/  FSEL R10, R10, -RZ, !P3 ;  /* 0x800000ff0a0a7208 */ /* 0x000fe20005800000 */
[----:B------:R-:W-:Y:S01]  /*0bc0*/  FFMA R5, R8, R9, R13 ;  /* 0x0000000908057223 */ /* 0x000fe2000000000d */
[----:B------:R-:W-:Y:S01]  /*0bd0*/  FADD R36, R7, R36 ;  /* 0x0000002407247221 */ /* 0x000fe20000000000 */
[----:B------:R-:W-:-:S02]  /*0be0*/  PRMT R7, R4, 0x7632, R7 ;  /* 0x0000763204077816 */ /* 0x000fc40000000007 */
[----:B------:R-:W-:Y:S01]  /*0bf0*/  PRMT R9, R6, 0x7632, R9 ;  /* 0x0000763206097816 */ /* 0x000fe20000000009 */
[----:B------:R-:W-:Y:S01]  /*0c00*/  FADD R27, R10, R27 ;  /* 0x0000001b0a1b7221 */ /* 0x000fe20000000000 */
[----:B-----5:R-:W-:Y:S02]  /*0c10*/  SEL R11, R17, RZ, !P3 ;  /* 0x000000ff110b7207 */ /* 0x020fe40005800000 */
[----:B------:R-:W-:Y:S02]  /*0c20*/  SEL R16, R16, RZ, !P3 ;  /* 0x000000ff10107207 */ /* 0x000fe40005800000 */
[----:B------:R-:W-:Y:S02]  /*0c30*/  SEL R10, R18, RZ, !P3 ;  /* 0x000000ff120a7207 */ /* 0x000fe40005800000 */
[----:B------:R-:W-:Y:S02]  /*0c40*/  SHF.L.U32 R13, R4, 0x10, RZ ;  /* 0x00000010040d7819 */ /* 0x000fe400000006ff */
[----:B------:R-:W-:-:S02]  /*0c50*/  SHF.L.U32 R17, R6, 0x10, RZ ;  /* 0x0000001006117819 */ /* 0x000fc400000006ff */
[----:B------:R-:W-:Y:S01]  /*0c60*/  SEL R8, R19, RZ, !P3 ;  /* 0x000000ff13087207 */ /* 0x000fe20005800000 */
[----:B------:R-:W-:Y:S01]  /*0c70*/  IMAD.U32 R19, R9, 0x10000, RZ ;  /* 0x0001000009137824 */ /* 0x000fe200078e00ff */
[----:B------:R-:W-:Y:S01]  /*0c80*/  SHF.L.U32 R15, R7, 0x10, RZ ;  /* 0x00000010070f7819 */ /* 0x000fe200000006ff */
[----:B------:R-:W-:Y:S01]  /*0c90*/  FADD R10, R10, 1 ;  /* 0x3f8000000a0a7421 */ /* 0x000fe20000000000 */
[----:B------:R-:W-:Y:S01]  /*0ca0*/  FADD R16, R16, 1 ;  /* 0x3f80000010107421 */ /* 0x000fe20000000000 */
[-C--:B------:R-:W-:Y:S01]  /*0cb0*/  FMUL R9, R13, R2.reuse ;  /* 0x000000020d097220 */ /* 0x080fe20000400000 */
[-C--:B------:R-:W-:Y:S01]  /*0cc0*/  FMUL R7, R17, R2.reuse ;  /* 0x0000000211077220 */ /* 0x080fe20000400000 */
[----:B------:R-:W-:Y:S01]  /*0cd0*/  FADD R8, R8, 1 ;  /* 0x3f80000008087421 */ /* 0x000fe20000000000 */
[----:B------:R-:W-:Y:S01]  /*0ce0*/  FADD R11, R11, 1 ;  /* 0x3f8000000b0b7421 */ /* 0x000fe20000000000 */
[-C--:B------:R-:W-:Y:S01]  /*0cf0*/  FMUL R6, R15, R2.reuse ;  /* 0x000000020f067220 */ /* 0x080fe20000400000 */
[----:B------:R-:W-:Y:S01]  /*0d00*/  FMUL R4, R19, R2 ;  /* 0x0000000213047220 */ /* 0x000fe20000400000 */
[----:B------:R-:W-:Y:S01]  /*0d10*/  PLOP3.LUT P4, PT, PT, PT, UP0, 0x80, 0x0 ;  /* 0x000000000000781c */ /* 0x000fe20003f8f008 */
[----:B------:R-:W-:Y:S01]  /*0d20*/  FMUL R5, R5, R5 ;  /* 0x0000000505057220 */ /* 0x000fe20000400000 */
[----:B------:R-:W-:-:S02]  /*0d30*/  UPLOP3.LUT UP0, UPT, UPT, UPT, UPT, 0x40, 0x0 ;  /* 0x000000000000789c */ /* 0x000fc40003f0e870 */
[----:B------:R-:W-:Y:S02]  /*0d40*/  UMOV UR4, 0x800 ;  /* 0x0000080000047882 */ /* 0x000fe40000000000 */
[----:B------:R-:W-:Y:S01]  /*0d50*/  FSEL R5, R5, -RZ, !P3 ;  /* 0x800000ff05057208 */ /* 0x000fe20005800000 */
[----:B------:R-:W-:-:S04]  /*0d60*/  FADD R31, R12, R31 ;  /* 0x0000001f0c1f7221 */ /* 0x000fc80000000000 */
[----:B------:R-:W-:Y:S01]  /*0d70*/  FADD R32, R5, R32 ;  /* 0x0000002005207221 */ /* 0x000fe20000000000 */
[----:B--2---:R-:W-:Y:S02]  /*0d80*/  SEL R20, R20, RZ, !P3 ;  /* 0x000000ff14147207 */ /* 0x004fe40005800000 */
[----:B------:R-:W-:Y:S02]  /*0d90*/  SEL R22, R22, RZ, !P3 ;  /* 0x000000ff16167207 */ /* 0x000fe40005800000 */
[----:B------:R-:W-:Y:S02]  /*0da0*/  SEL R21, R21, RZ, !P3 ;  /* 0x000000ff15157207 */ /* 0x000fe40005800000 */
[----:B------:R-:W-:Y:S01]  /*0db0*/  SEL R23, R23, RZ, !P3 ;  /* 0x000000ff17177207 */ /* 0x000fe20005800000 */
[----:B------:R-:W-:Y:S01]  /*0dc0*/  FFMA R9, R9, R16, R20 ;  /* 0x0000001009097223 */ /* 0x000fe20000000014 */
[----:B------:R-:W-:Y:S01]  /*0dd0*/  FFMA R7, R7, R10, R22 ;  /* 0x0000000a07077223 */ /* 0x000fe20000000016 */
[----:B------:R-:W-:-:S02]  /*0de0*/  FFMA R6, R6, R11, R21 ;  /* 0x0000000b06067223 */ /* 0x000fc40000000015 */
[----:B------:R-:W-:Y:S01]  /*0df0*/  FFMA R4, R4, R8, R23 ;  /* 0x0000000804047223 */ /* 0x000fe20000000017 */
[----:B------:R-:W-:Y:S01]  /*0e00*/  FMUL R7, R7, R7 ;  /* 0x0000000707077220 */ /* 0x000fe20000400000 */
[----:B------:R-:W-:Y:S01]  /*0e10*/  FMUL R9, R9, R9 ;  /* 0x0000000909097220 */ /* 0x000fe20000400000 */
[----:B------:R-:W-:Y:S01]  /*0e20*/  FMUL R6, R6, R6 ;  /* 0x0000000606067220 */ /* 0x000fe20000400000 */
[----:B------:R-:W-:Y:S02]  /*0e30*/  FMUL R4, R4, R4 ;  /* 0x0000000404047220 */ /* 0x000fe40000400000 */
[----:B------:R-:W-:Y:S02]  /*0e40*/  FSEL R11, R7, -RZ, !P3 ;  /* 0x800000ff070b7208 */ /* 0x000fe40005800000 */
[----:B------:R-:W-:Y:S02]  /*0e50*/  FSEL R8, R9, -RZ, !P3 ;  /* 0x800000ff09087208 */ /* 0x000fe40005800000 */
[----:B------:R-:W-:-:S02]  /*0e60*/  FSEL R9, R4, -RZ, !P3 ;  /* 0x800000ff04097208 */ /* 0x000fc40005800000 */
[----:B------:R-:W-:Y:S01]  /*0e70*/  FSEL R7, R6, -RZ, !P3 ;  /* 0x800000ff06077208 */ /* 0x000fe20005800000 */
[----:B------:R-:W-:Y:S01]  /*0e80*/  FADD R30, R11, R30 ;  /* 0x0000001e0b1e7221 */ /* 0x000fe20000000000 */
[----:B------:R-:W-:Y:S01]  /*0e90*/  FADD R25, R8, R25 ;  /* 0x0000001908197221 */ /* 0x000fe20000000000 */
[----:B------:R-:W-:Y:S02]  /*0ea0*/  FADD R24, R9, R24 ;  /* 0x0000001809187221 */ /* 0x000fe40000000000 */
[----:B------:R-:W-:Y:S01]  /*0eb0*/  FADD R26, R7, R26 ;  /* 0x0000001a071a7221 */ /* 0x000fe20000000000 */
[----:B------:R-:W-:Y:S05]  /*0ec0*/  @P4 BRA `(.L_x_0) ;  /* 0xfffff8e000004947 */ /* 0x000fea000383ffff */
[----:B------:R-:W-:Y:S01]  /*0ed0*/  FADD R25, R25, R26 ;  /* 0x0000001a19197221 */ /* 0x000fe20000000000 */
[----:B------:R-:W0:Y:S01]  /*0ee0*/  S2R R10, SR_TID.X ;  /* 0x00000000000a7919 */ /* 0x000e220000002100 */
[----:B------:R-:W-:Y:S02]  /*0ef0*/  UPLOP3.LUT UP0, UPT, UPT, UPT, UPT, 0x80, 0x0 ;  /* 0x000000000000789c */ /* 0x000fe40003f0f070 */
[----:B------:R-:W-:Y:S01]  /*0f00*/  FADD R25, R30, R25 ;  /* 0x000000191e197221 */ /* 0x000fe20000000000 */
[----:B------:R-:W-:Y:S06]  /*0f10*/  BAR.SYNC 0x0 ;  /* 0x0000000000007b1d */ /* 0x000fec0000000000 */
[----:B------:R-:W-:Y:S01]  /*0f20*/  FADD R24, R24, R25 ;  /* 0x0000001918187221 */ /* 0x000fe20000000000 */
[----:B------:R-:W-:-:S03]  /*0f30*/  UMOV UR4, URZ ;  /* 0x0000003f00047c82 */ /* 0x000fc60008000000 */
[----:B------:R-:W-:-:S04]  /*0f40*/  FADD R31, R31, R24 ;  /* 0x000000181f1f7221 */ /* 0x000fc80000000000 */
[----:B------:R-:W-:-:S04]  /*0f50*/  FADD R31, R32, R31 ;  /* 0x0000001f201f7221 */ /* 0x000fc80000000000 */
[----:B------:R-:W-:Y:S01]  /*0f60*/  FADD R36, R36, R31 ;  /* 0x0000001f24247221 */ /* 0x000fe20000000000 */
[----:B0-----:R-:W-:-:S03]  /*0f70*/  SHF.R.U32.HI R11, RZ, 0x3, R10 ;  /* 0x00000003ff0b7819 */ /* 0x001fc6000001160a */
[----:B------:R-:W-:Y:S01]  /*0f80*/  FADD R36, R27, R36 ;  /* 0x000000241b247221 */ /* 0x000fe20000000000 */
[----:B------:R-:W-:-:S04]  /*0f90*/  LOP3.LUT R12, R11, 0x1c, RZ, 0xc0, !PT ;  /* 0x0000001c0b0c7812 */ /* 0x000fc800078ec0ff */
        /* <DEDUP_REMOVED lines=19> */
[----:B0-----:R-:W-:-:S05]  /*10d0*/  FADD R7, R4, R7 ;  /* 0x0000000704077221 */ /* 0x001fca0000000000 */
[----:B------:R-:W-:Y:S04]  /*10e0*/  @P0 STS [R10.X4], R7 ;  /* 0x000000070a000388 */ /* 0x000fe80000004800 */
[----:B------:R-:W-:Y:S06]  /*10f0*/  BAR.SYNC 0x0 ;  /* 0x0000000000007b1d */ /* 0x000fec0000000000 */
[----:B------:R-:W0:Y:S02]  /*1100*/  LDS R6, [RZ] ;  /* 0x00000000ff067984 */ /* 0x000e240000000800 */
[----:B0-----:R-:W-:-:S04]  /*1110*/  FFMA R6, R6, R9, 9.9999997473787516356e-06 ;  /* 0x3727c5ac06067423 */ /* 0x001fc80000000009 */
[----:B------:R0:W1:Y:S03]  /*1120*/  MUFU.RSQ R32, R6 ;  /* 0x0000000600207308 */ /* 0x0000660000001400 */
.L_x_1:
[----:B------:R-:W-:Y:S01]  /*1130*/  LOP3.LUT R29, R33, UR4, RZ, 0xfc, !PT ;  /* 0x00000004211d7c12 */ /* 0x000fe2000f8efcff */
[----:B0-----:R-:W-:Y:S01]  /*1140*/  CS2R R4, SRZ ;  /* 0x0000000000047805 */ /* 0x001fe2000001ff00 */
[----:B------:R-:W-:Y:S01]  /*1150*/  MOV R34, 0x2 ;  /* 0x0000000200227802 */ /* 0x000fe20000000f00 */
[----:B0-----:R-:W-:Y:S01]  /*1160*/  CS2R R6, SRZ ;  /* 0x0000000000067805 */ /* 0x001fe2000001ff00 */
[----:B------:R-:W-:Y:S01]  /*1170*/  ISETP.GE.U32.AND P1, PT, R29, 0xe00, PT ;  /* 0x00000e001d00780c */ /* 0x000fe20003f26070 */
[----:B------:R-:W-:Y:S01]  /*1180*/  IMAD R35, R0, 0xe00, R29 ;  /* 0x00000e0000237824 */ /* 0x000fe200078e021d */
[----:B------:R-:W-:Y:S01]  /*1190*/  MOV R28, 0x4 ;  /* 0x00000004001c7802 */ /* 0x000fe20000000f00 */
[----:B------:R-:W-:Y:S02]  /*11a0*/  CS2R R8, SRZ ;  /* 0x0000000000087805 */ /* 0x000fe4000001ff00 */
[----:B------:R-:W-:Y:S01]  /*11b0*/  IMAD.WIDE R16, R35, R34, c[0x0][0x160] ;  /* 0x0000580023107625 */ /* 0x000fe200078e0222 */
[----:B------:R-:W-:-:S03]  /*11c0*/  CS2R R10, SRZ ;  /* 0x00000000000a7805 */ /* 0x000fc6000001ff00 */
[-C--:B------:R-:W-:Y:S01]  /*11d0*/  IMAD.WIDE.U32 R22, R29, R28.reuse, c[0x0][0x168] ;  /* 0x00005a001d167625 */ /* 0x080fe200078e001c */
[----:B------:R-:W-:Y:S01]  /*11e0*/  CS2R R12, SRZ ;  /* 0x00000000000c7805 */ /* 0x000fe2000001ff00 */
[----:B------:R-:W-:Y:S02]  /*11f0*/  CS2R R14, SRZ ;  /* 0x00000000000e7805 */ /* 0x000fe4000001ff00 */
[----:B------:R0:W2:Y:S01]  /*1200*/  @!P1 LDG.E.EF.128 R4, [R16.64] ;  /* 0x0000000610049981 */ /* 0x0000a2000c0e1d00 */
[----:B------:R-:W-:-:S03]  /*1210*/  IMAD.WIDE R24, R35, R28, c[0x0][0x170] ;  /* 0x00005c0023187625 */ /* 0x000fc600078e021c */
[----:B------:R-:W3:Y:S04]  /*1220*/  @!P1 LDG.E.EL.128 R8, [R22.64] ;  /* 0x0000000616089981 */ /* 0x000ee8000c2e1d00 */
[----:B------:R4:W5:Y:S01]  /*1230*/  @!P1 LDG.E.EF.128 R12, [R24.64] ;  /* 0x00000006180c9981 */ /* 0x000962000c0e1d00 */
[----:B------:R-:W-:Y:S01]  /*1240*/  LOP3.LUT R21, R3, UR4, RZ, 0xfc, !PT ;  /* 0x0000000403157c12 */ /* 0x000fe2000f8efcff */
[----:B0-----:R-:W-:Y:S01]  /*1250*/  CS2R R16, SRZ ;  /* 0x0000000000107805 */ /* 0x001fe2000001ff00 */
[----:B------:R-:W-:Y:S01]  /*1260*/  IADD3 R20, P0, R33, UR4, RZ ;  /* 0x0000000421147c10 */ /* 0x000fe2000ff1e0ff */
[----:B------:R-:W-:Y:S02]  /*1270*/  CS2R R18, SRZ ;  /* 0x0000000000127805 */ /* 0x000fe4000001ff00 */
[----:B------:R-:W-:Y:S01]  /*1280*/  IMAD R27, R0, 0xe00, R21 ;  /* 0x00000e00001b7824 */ /* 0x000fe200078e0215 */
[----:B------:R-:W-:-:S03]  /*1290*/  IADD3.X R21, RZ, RZ, RZ, P0, !PT ;  /* 0x000000ffff157210 */ /* 0x000fc600007fe4ff */
[----:B----4-:R-:W-:-:S05]  /*12a0*/  IMAD.WIDE R24, R27, R28, c[0x0][0x170] ;  /* 0x00005c001b187625 */ /* 0x010fca00078e021c */
[----:B------:R0:W4:Y:S01]  /*12b0*/  @!P1 LDG.E.EF.128 R16, [R24.64] ;  /* 0x0000000618109981 */ /* 0x000122000c0e1d00 */
[----:B--2---:R-:W-:Y:S02]  /*12c0*/  SEL R36, R4, RZ, !P1 ;  /* 0x000000ff04247207 */ /* 0x004fe40004800000 */
[----:B------:R-:W-:Y:S02]  /*12d0*/  SHF.L.U32 R4, R20, 0x2, RZ ;  /* 0x0000000214047819 */ /* 0x000fe400000006ff */
[----:B---3--:R-:W-:Y:S02]  /*12e0*/  SEL R8, R8, RZ, !P1 ;  /* 0x000000ff08087207 */ /* 0x008fe40004800000 */
[----:B------:R-:W-:Y:S02]  /*12f0*/  SHF.L.U32 R37, R36, 0x10, RZ ;  /* 0x0000001024257819 */ /* 0x000fe400000006ff */
[----:B-----5:R-:W-:Y:S01]  /*1300*/  SEL R22, R12, RZ, !P1 ;  /* 0x000000ff0c167207 */ /* 0x020fe20004800000 */
[----:B------:R-:W-:Y:S01]  /*1310*/  FADD R8, R8, 1 ;  /* 0x3f80000008087421 */ /* 0x000fe20000000000 */
[----:B------:R-:W-:Y:S01]  /*1320*/  SHF.L.U64.HI R12, R20, 0x2, R21 ;  /* 0x00000002140c7819 */ /* 0x000fe20000010215 */
[----:B------:R-:W-:Y:S01]  /*1330*/  FMUL R37, R2, R37 ;  /* 0x0000002502257220 */ /* 0x000fe20000400000 */
[----:B------:R-:W-:-:S03]  /*1340*/  IADD3 R26, P0, R4, c[0x0][0x168], RZ ;  /* 0x00005a00041a7a10 */ /* 0x000fc60007f1e0ff */
[----:B------:R-:W-:Y:S01]  /*1350*/  FFMA R37, R37, R8, R22 ;  /* 0x0000000825257223 */ /* 0x000fe20000000016 */
[----:B------:R-:W-:Y:S01]  /*1360*/  SEL R8, R5, RZ, !P1 ;  /* 0x000000ff05087207 */ /* 0x000fe20004800000 */
[----:B------:R-:W-:Y:S01]  /*1370*/  CS2R R20, SRZ ;  /* 0x0000000000147805 */ /* 0x000fe2000001ff00 */
[----:B------:R-:W-:Y:S01]  /*1380*/  SEL R5, R10, RZ, !P1 ;  /* 0x000000ff0a057207 */ /* 0x000fe20004800000 */
[----:B------:R-:W-:Y:S01]  /*1390*/  CS2R R22, SRZ ;  /* 0x0000000000167805 */ /* 0x000fe2000001ff00 */
[----:B------:R-:W-:Y:S01]  /*13a0*/  IADD3.X R27, R12, c[0x0][0x16c], RZ, P0, !PT ;  /* 0x00005b000c1b7a10 */ /* 0x000fe200007fe4ff */
[----:B------:R-:W-:Y:S01]  /*13b0*/  IMAD.U32 R31, R8, 0x10000, RZ ;  /* 0x00010000081f7824 */ /* 0x000fe200078e00ff */
[----:B0-----:R-:W-:Y:S01]  /*13c0*/  SEL R25, R14, RZ, !P1 ;  /* 0x000000ff0e197207 */ /* 0x001fe20004800000 */
[----:B------:R-:W-:Y:S02]  /*13d0*/  FADD R5, R5, 1 ;  /* 0x3f80000005057421 */ /* 0x000fe40000000000 */
[----:B------:R-:W-:Y:S01]  /*13e0*/  FMUL R10, R2, R31 ;  /* 0x0000001f020a7220 */ /* 0x000fe20000400000 */
[----:B------:R0:W2:Y:S01]  /*13f0*/  @!P1 LDG.E.EL.128 R20, [R26.64+0x10] ;  /* 0x000010061a149981 */ /* 0x0000a2000c2e1d00 */
[----:B------:R-:W-:-:S02]  /*1400*/  IADD3 R4, P0, R4, c[0x0][0x178], RZ ;  /* 0x00005e0004047a10 */ /* 0x000fc40007f1e0ff */
[----:B------:R-:W-:Y:S02]  /*1410*/  FFMA R10, R10, R5, R25 ;  /* 0x000000050a0a7223 */ /* 0x000fe40000000019 */
[----:B------:R-:W-:Y:S01]  /*1420*/  CS2R R24, SRZ ;  /* 0x0000000000187805 */ /* 0x000fe2000001ff00 */
[----:B------:R-:W-:Y:S01]  /*1430*/  IADD3.X R5, R12, c[0x0][0x17c], RZ, P0, !PT ;  /* 0x00005f000c057a10 */ /* 0x000fe200007fe4ff */
[----:B0-----:R-:W-:Y:S01]  /*1440*/  CS2R R26, SRZ ;  /* 0x00000000001a7805 */ /* 0x001fe2000001ff00 */
[----:B------:R-:W-:-:S05]  /*1450*/  CS2R R30, SRZ ;  /* 0x00000000001e7805 */ /* 0x000fca000001ff00 */
[----:B------:R0:W3:Y:S02]  /*1460*/  @!P1 LDG.E.EL.128 R24, [R4.64+0x10] ;  /* 0x0000100604189981 */ /* 0x0000e4000c2e1d00 */
[----:B0-----:R-:W-:Y:S02]  /*1470*/  IMAD.WIDE.U32 R4, R29, R28, c[0x0][0x178] ;  /* 0x00005e001d047625 */ /* 0x001fe400078e001c */
[----:B------:R-:W-:-:S06]  /*1480*/  CS2R R28, SRZ ;  /* 0x00000000001c7805 */ /* 0x000fcc000001ff00 */
[----:B------:R0:W5:Y:S01]  /*1490*/  @!P1 LDG.E.EL.128 R28, [R4.64] ;  /* 0x00000006041c9981 */ /* 0x000162000c2e1d00 */
[----:B------:R-:W-:Y:S02]  /*14a0*/  PRMT R36, R36, 0x7632, R36 ;  /* 0x0000763224247816 */ /* 0x000fe40000000024 */
[----:B------:R-:W-:Y:S02]  /*14b0*/  SEL R12, R9, RZ, !P1 ;  /* 0x000000ff090c7207 */ /* 0x000fe40004800000 */
[----:B------:R-:W-:Y:S02]  /*14c0*/  SHF.L.U32 R9, R36, 0x10, RZ ;  /* 0x0000001024097819 */ /* 0x000fe400000006ff */
[----:B------:R-:W-:Y:S01]  /*14d0*/  SEL R14, R13, RZ, !P1 ;  /* 0x000000ff0d0e7207 */ /* 0x000fe20004800000 */
[----:B------:R-:W-:Y:S02]  /*14e0*/  FADD R12, R12, 1 ;  /* 0x3f8000000c0c7421 */ /* 0x000fe40000000000 */
[----:B------:R-:W-:Y:S01]  /*14f0*/  FMUL R9, R2, R9 ;  /* 0x0000000902097220 */ /* 0x000fe20000400000 */
[----:B------:R-:W-:-:S03]  /*1500*/  PRMT R8, R8, 0x7632, R8 ;  /* 0x0000763208087816 */ /* 0x000fc60000000008 */
[----:B------:R-:W-:Y:S01]  /*1510*/  FFMA R9, R9, R12, R14 ;  /* 0x0000000c09097223 */ /* 0x000fe2000000000e */
[----:B------:R-:W-:Y:S02]  /*1520*/  SEL R12, R11, RZ, !P1 ;  /* 0x000000ff0b0c7207 */ /* 0x000fe40004800000 */
[----:B------:R-:W-:Y:S02]  /*1530*/  SHF.L.U32 R11, R8, 0x10, RZ ;  /* 0x00000010080b7819 */ /* 0x000fe400000006ff */
[----:B------:R-:W-:Y:S01]  /*1540*/  SEL R8, R15, RZ, !P1 ;  /* 0x000000ff0f087207 */ /* 0x000fe20004800000 */
[----:B0-----:R-:W-:Y:S01]  /*1550*/  FADD R4, R12, 1 ;  /* 0x3f8000000c047421 */ /* 0x001fe20000000000 */
[----:B------:R-:W-:Y:S01]  /*1560*/  SEL R6, R6, RZ, !P1 ;  /* 0x000000ff06067207 */ /* 0x000fe20004800000 */
[----:B------:R-:W-:-:S04]  /*1570*/  FMUL R5, R2, R11 ;  /* 0x0000000b02057220 */ /* 0x000fc80000400000 */
[----:B------:R-:W-:Y:S01]  /*1580*/  FFMA R5, R5, R4, R8 ;  /* 0x0000000405057223 */ /* 0x000fe20000000008 */
[----:B------:R-:W-:Y:S02]  /*1590*/  PRMT R4, R6, 0x7632, R4 ;  /* 0x0000763206047816 */ /* 0x000fe40000000004 */
[----:B------:R-:W-:Y:S02]  /*15a0*/  SEL R7, R7, RZ, !P1 ;  /* 0x000000ff07077207 */ /* 0x000fe40004800000 */
[----:B------:R-:W-:Y:S02]  /*15b0*/  SHF.L.U32 R13, R4, 0x10, RZ ;  /* 0x00000010040d7819 */ /* 0x000fe400000006ff */
[----:B------:R-:W-:Y:S02]  /*15c0*/  SHF.L.U32 R11, R6, 0x10, RZ ;  /* 0x00000010060b7819 */ /* 0x000fe400000006ff */
[----:B------:R-:W-:Y:S01]  /*15d0*/  PRMT R4, R7, 0x7632, R4 ;  /* 0x0000763207047816 */ /* 0x000fe20000000004 */
[----:B------:R-:W-:Y:S01]  /*15e0*/  FMUL R6, R2, R13 ;  /* 0x0000000d02067220 */ /* 0x000fe20000400000 */
[----:B----4-:R-:W-:Y:S01]  /*15f0*/  SEL R16, R16, RZ, !P1 ;  /* 0x000000ff10107207 */ /* 0x010fe20004800000 */
[----:B------:R-:W-:Y:S01]  /*1600*/  FMUL R11, R2, R11 ;  /* 0x0000000b020b7220 */ /* 0x000fe20000400000 */
[----:B------:R-:W-:-:S02]  /*1610*/  SEL R17, R17, RZ, !P1 ;  /* 0x000000ff11117207 */ /* 0x000fc40004800000 */
[----:B------:R-:W-:Y:S02]  /*1620*/  SHF.L.U32 R13, R7, 0x10, RZ ;  /* 0x00000010070d7819 */ /* 0x000fe400000006ff */
[----:B------:R-:W-:Y:S02]  /*1630*/  SHF.L.U32 R15, R4, 0x10, RZ ;  /* 0x00000010040f7819 */ /* 0x000fe400000006ff */
[----:B------:R-:W-:Y:S02]  /*1640*/  SEL R18, R18, RZ, !P1 ;  /* 0x000000ff12127207 */ /* 0x000fe40004800000 */
[----:B------:R-:W-:Y:S01]  /*1650*/  SEL R19, R19, RZ, !P1 ;  /* 0x000000ff13137207 */ /* 0x000fe20004800000 */
[----:B------:R-:W-:Y:S01]  /*1660*/  FMUL R4, R2, R15 ;  /* 0x0000000f02047220 */ /* 0x000fe20000400000 */
[C---:B-1----:R-:W-:Y:S01]  /*1670*/  FMUL R37, R32.reuse, R37 ;  /* 0x0000002520257220 */ /* 0x042fe20000400000 */
[C---:B------:R-:W-:Y:S01]  /*1680*/  FMUL R10, R32.reuse, R10 ;  /* 0x0000000a200a7220 */ /* 0x040fe20000400000 */
[C---:B------:R-:W-:Y:S01]  /*1690*/  FMUL R9, R32.reuse, R9 ;  /* 0x0000000920097220 */ /* 0x040fe20000400000 */
[----:B------:R-:W-:Y:S01]  /*16a0*/  FMUL R5, R32, R5 ;  /* 0x0000000520057220 */ /* 0x000fe20000400000 */
[----:B------:R-:W-:Y:S01]  /*16b0*/  PLOP3.LUT P0, PT, PT, PT, UP0, 0x80, 0x0 ;  /* 0x000000000000781c */ /* 0x000fe20003f0f008 */
[----:B------:R-:W-:Y:S01]  /*16c0*/  IMAD.WIDE R34, R35, R34, c[0x0][0x188] ;  /* 0x0000620023227625 */ /* 0x000fe200078e0222 */
[----:B------:R-:W-:-:S02]  /*16d0*/  UPLOP3.LUT UP0, UPT, UPT, UPT, UPT, 0x40, 0x0 ;  /* 0x000000000000789c */ /* 0x000fc40003f0e870 */
[----:B------:R-:W-:Y:S01]  /*16e0*/  UMOV UR4, 0x800 ;  /* 0x0000080000047882 */ /* 0x000fe20000000000 */
[----:B--2---:R-:W-:Y:S02]  /*16f0*/  SEL R20, R20, RZ, !P1 ;  /* 0x000000ff14147207 */ /* 0x004fe40004800000 */
[----:B------:R-:W-:Y:S02]  /*1700*/  SEL R21, R21, RZ, !P1 ;  /* 0x000000ff15157207 */ /* 0x000fe40004800000 */
[----:B------:R-:W-:Y:S01]  /*1710*/  SEL R22, R22, RZ, !P1 ;  /* 0x000000ff16167207 */ /* 0x000fe20004800000 */
[----:B------:R-:W-:Y:S01]  /*1720*/  FADD R20, R20, 1 ;  /* 0x3f80000014147421 */ /* 0x000fe20000000000 */
[----:B------:R-:W-:Y:S01]  /*1730*/  SEL R23, R23, RZ, !P1 ;  /* 0x000000ff17177207 */ /* 0x000fe20004800000 */
[----:B------:R-:W-:Y:S02]  /*1740*/  FADD R21, R21, 1 ;  /* 0x3f80000015157421 */ /* 0x000fe40000000000 */
[----:B------:R-:W-:Y:S01]  /*1750*/  FFMA R7, R11, R20, R16 ;  /* 0x000000140b077223 */ /* 0x000fe20000000010 */
[----:B------:R-:W-:Y:S01]  /*1760*/  FMUL R11, R2, R13 ;  /* 0x0000000d020b7220 */ /* 0x000fe20000400000 */
[----:B------:R-:W-:Y:S01]  /*1770*/  FFMA R17, R6, R21, R17 ;  /* 0x0000001506117223 */ /* 0x000fe20000000011 */
[----:B------:R-:W-:Y:S01]  /*1780*/  FADD R22, R22, 1 ;  /* 0x3f80000016167421 */ /* 0x000fe20000000000 */
[----:B------:R-:W-:Y:S01]  /*1790*/  FADD R23, R23, 1 ;  /* 0x3f80000017177421 */ /* 0x000fe20000000000 */
[----:B---3--:R-:W-:Y:S01]  /*17a0*/  SEL R25, R25, RZ, !P1 ;  /* 0x000000ff19197207 */ /* 0x008fe20004800000 */
[C---:B------:R-:W-:Y:S01]  /*17b0*/  FMUL R6, R32.reuse, R7 ;  /* 0x0000000720067220 */ /* 0x040fe20000400000 */
[----:B------:R-:W-:Y:S01]  /*17c0*/  FFMA R11, R11, R22, R18 ;  /* 0x000000160b0b7223 */ /* 0x000fe20000000012 */
[----:B------:R-:W-:Y:S01]  /*17d0*/  FMUL R7, R32, R17 ;  /* 0x0000001120077220 */ /* 0x000fe20000400000 */
[----:B------:R-:W-:Y:S01]  /*17e0*/  SEL R27, R27, RZ, !P1 ;  /* 0x000000ff1b1b7207 */ /* 0x000fe20004800000 */
[----:B------:R-:W-:Y:S01]  /*17f0*/  FADD R8, R25, 1 ;  /* 0x3f80000019087421 */ /* 0x000fe20000000000 */
[----:B------:R-:W-:Y:S01]  /*1800*/  FFMA R19, R4, R23, R19 ;  /* 0x0000001704137223 */ /* 0x000fe20000000013 */
[----:B------:R-:W-:Y:S01]  /*1810*/  SEL R24, R24, RZ, !P1 ;  /* 0x000000ff18187207 */ /* 0x000fe20004800000 */
[----:B------:R-:W-:Y:S01]  /*1820*/  FMUL R4, R32, R11 ;  /* 0x0000000b20047220 */ /* 0x000fe20000400000 */
[----:B------:R-:W-:Y:S01]  /*1830*/  SEL R26, R26, RZ, !P1 ;  /* 0x000000ff1a1a7207 */ /* 0x000fe20004800000 */
[----:B------:R-:W-:Y:S01]  /*1840*/  FMUL R7, R7, R8 ;  /* 0x0000000807077220 */ /* 0x000fe20000400000 */
[----:B------:R-:W-:Y:S01]  /*1850*/  FADD R8, R27, 1 ;  /* 0x3f8000001b087421 */ /* 0x000fe20000000000 */
[----:B------:R-:W-:Y:S01]  /*1860*/  FMUL R19, R32, R19 ;  /* 0x0000001320137220 */ /* 0x000fe20000400000 */
[----:B------:R-:W-:Y:S01]  /*1870*/  FADD R13, R24, 1 ;  /* 0x3f800000180d7421 */ /* 0x000fe20000000000 */
[----:B------:R-:W-:Y:S01]  /*1880*/  FADD R15, R26, 1 ;  /* 0x3f8000001a0f7421 */ /* 0x000fe20000000000 */
[----:B-----5:R-:W-:-:S02]  /*1890*/  SEL R28, R28, RZ, !P1 ;  /* 0x000000ff1c1c7207 */ /* 0x020fc40004800000 */
[----:B------:R-:W-:Y:S02]  /*18a0*/  SEL R12, R29, RZ, !P1 ;  /* 0x000000ff1d0c7207 */ /* 0x000fe40004800000 */
[----:B------:R-:W-:Y:S02]  /*18b0*/  SEL R11, R30, RZ, !P1 ;  /* 0x000000ff1e0b7207 */ /* 0x000fe40004800000 */
[----:B------:R-:W-:Y:S01]  /*18c0*/  SEL R14, R31, RZ, !P1 ;  /* 0x000000ff1f0e7207 */ /* 0x000fe20004800000 */
[----:B------:R-:W-:Y:S01]  /*18d0*/  FMUL R19, R19, R8 ;  /* 0x0000000813137220 */ /* 0x000fe20000400000 */
[----:B------:R-:W-:Y:S01]  /*18e0*/  FADD R8, R28, 1 ;  /* 0x3f8000001c087421 */ /* 0x000fe20000000000 */
[----:B------:R-:W-:Y:S01]  /*18f0*/  FADD R12, R12, 1 ;  /* 0x3f8000000c0c7421 */ /* 0x000fe20000000000 */
[----:B------:R-:W-:Y:S01]  /*1900*/  FADD R11, R11, 1 ;  /* 0x3f8000000b0b7421 */ /* 0x000fe20000000000 */
[----:B------:R-:W-:Y:S01]  /*1910*/  FADD R14, R14, 1 ;  /* 0x3f8000000e0e7421 */ /* 0x000fe20000000000 */
[----:B------:R-:W-:Y:S01]  /*1920*/  FMUL R6, R6, R13 ;  /* 0x0000000d06067220 */ /* 0x000fe20000400000 */
[----:B------:R-:W-:Y:S01]  /*1930*/  FMUL R4, R4, R15 ;  /* 0x0000000f04047220 */ /* 0x000fe20000400000 */
[----:B------:R-:W-:Y:S01]  /*1940*/  FMUL R8, R37, R8 ;  /* 0x0000000825087220 */ /* 0x000fe20000400000 */
[----:B------:R-:W-:Y:S01]  /*1950*/  FMUL R10, R10, R11 ;  /* 0x0000000b0a0a7220 */ /* 0x000fe20000400000 */
[----:B------:R-:W-:Y:S01]  /*1960*/  FMUL R9, R9, R12 ;  /* 0x0000000c09097220 */ /* 0x000fe20000400000 */
[----:B------:R-:W-:Y:S01]  /*1970*/  FMUL R5, R5, R14 ;  /* 0x0000000e05057220 */ /* 0x000fe20000400000 */
[----:B------:R-:W-:-:S02]  /*1980*/  F2FP.BF16.F32.PACK_AB R6, R7, R6 ;  /* 0x000000060706723e */ /* 0x000fc400000010ff */
[----:B------:R-:W-:Y:S02]  /*1990*/  F2FP.BF16.F32.PACK_AB R7, R19, R4 ;  /* 0x000000041307723e */ /* 0x000fe400000010ff */
[----:B------:R-:W-:Y:S02]  /*19a0*/  F2FP.BF16.F32.PACK_AB R4, R9, R8 ;  /* 0x000000080904723e */ /* 0x000fe400000010ff */
[----:B------:R-:W-:-:S05]  /*19b0*/  F2FP.BF16.F32.PACK_AB R5, R5, R10 ;  /* 0x0000000a0505723e */ /* 0x000fca00000010ff */
[----:B------:R0:W-:Y:S01]  /*19c0*/  @!P1 STG.E.128 [R34.64], R4 ;  /* 0x0000000422009986 */ /* 0x0001e2000c101d06 */
[----:B------:R-:W-:Y:S05]  /*19d0*/  @P0 BRA `(.L_x_1) ;  /* 0xfffff75000000947 */ /* 0x000fea000383ffff */
[----:B------:R-:W-:Y:S05]  /*19e0*/  EXIT ;  /* 0x000000000000794d */ /* 0x000fea0003800000 */
.L_x_2:
[----:B------:R-:W-:-:S00]  /*19f0*/  BRA `(.L_x_2) ;  /* 0xfffffff000007947 */ /* 0x000fc0000383ffff */
[----:B------:R-:W-:-:S00]  /*1a00*/  NOP ;  /* 0x0000000000007918 */ /* 0x000fc00000000000 */
[----:B------:R-:W-:-:S00]  /*1a10*/  NOP ;  /* 0x0000000000007918 */ /* 0x000fc00000000000 */
[----:B------:R-:W-:-:S00]  /*1a20*/  NOP ;  /* 0x0000000000007918 */ /* 0x000fc00000000000 */
[----:B------:R-:W-:-:S00]  /*1a30*/  NOP ;  /* 0x0000000000007918 */ /* 0x000fc00000000000 */
[----:B------:R-:W-:-:S00]  /*1a40*/  NOP ;  /* 0x0000000000007918 */ /* 0x000fc00000000000 */
[----:B------:R-:W-:-:S00]  /*1a50*/  NOP ;  /* 0x0000000000007918 */ /* 0x000fc00000000000 */
[----:B------:R-:W-:-:S00]  /*1a60*/  NOP ;  /* 0x0000000000007918 */ /* 0x000fc00000000000 */
[----:B------:R-:W-:-:S00]  /*1a70*/  NOP ;  /* 0x0000000000007918 */ /* 0x000fc00000000000 */
.L_x_3:


//--------------------- .nv.global.init           --------------------------
	.section	.nv.global.init,"aw",@progbits
.nv.global.init:
	.type		_$_str,@object
	.size		_$_str,(.L_0 - _$_str)
_$_str:
        /*0000*/ 	.byte	0x5f, 0x5f, 0x43, 0x55, 0x44, 0x41, 0x5f, 0x46, 0x54, 0x5a, 0x00
.L_0:


//--------------------- .nv.shared.triton__0d1d2d3d4d5d6de7de --------------------------
	.section	.nv.shared.triton__0d1d2d3d4d5d6de7de,"aw",@nobits
	.align	16
